//
// Generated by NVIDIA NVVM Compiler
//
// Compiler Build ID: CL-36424714
// Cuda compilation tools, release 13.0, V13.0.88
// Based on NVVM 20.0.0
//

.version 9.0
.target sm_100
.address_size 64

	// .globl	_Z5l1_bwPjS_PfS0_

.visible .entry _Z5l1_bwPjS_PfS0_(
	.param .u64 .ptr .align 1 _Z5l1_bwPjS_PfS0__param_0,
	.param .u64 .ptr .align 1 _Z5l1_bwPjS_PfS0__param_1,
	.param .u64 .ptr .align 1 _Z5l1_bwPjS_PfS0__param_2,
	.param .u64 .ptr .align 1 _Z5l1_bwPjS_PfS0__param_3
)
{
	.reg .pred 	%p<3>;
	.reg .b32 	%r<52>;
	.reg .b32 	%f<293>;
	.reg .b64 	%rd<114>;

	ld.param.u64 	%rd4, [_Z5l1_bwPjS_PfS0__param_0];
	ld.param.u64 	%rd5, [_Z5l1_bwPjS_PfS0__param_1];
	ld.param.u64 	%rd6, [_Z5l1_bwPjS_PfS0__param_2];
	ld.param.u64 	%rd7, [_Z5l1_bwPjS_PfS0__param_3];
	mov.u32 	%r1, %tid.x;
	shl.b32 	%r2, %r1, 2;
	mul.wide.u32 	%rd8, %r1, 16;
	add.s64 	%rd113, %rd7, %rd8;
	mov.f32 	%f289, 0f00000000;
	mov.u32 	%r49, %r2;
	mov.f32 	%f290, %f289;
	mov.f32 	%f291, %f289;
	mov.f32 	%f292, %f289;
$L__BB0_1:
	// begin inline asm
	{	
.reg .f32 data<4>;
	ld.global.ca.v4.f32 {data0,data1,data2,data3}, [%rd113];
	add.f32 %f292, data0, %f292;
	add.f32 %f291, data1, %f291;
	add.f32 %f290, data2, %f290;
	add.f32 %f289, data3, %f289;
	}
	// end inline asm
	add.s32 	%r4, %r49, 4096;
	add.s64 	%rd113, %rd113, 16384;
	setp.lt.u32 	%p1, %r49, 12288;
	mov.u32 	%r49, %r4;
	@%p1 bra 	$L__BB0_1;
	// begin inline asm
	bar.sync 0;
	// end inline asm
	// begin inline asm
	mov.u32 %r11, %clock;
	// end inline asm
	add.s32 	%r50, %r2, 2048;
	mov.b32 	%r51, 2048;
$L__BB0_3:
	shl.b32 	%r13, %r50, 2;
	add.s32 	%r14, %r13, -8192;
	cvt.u64.u32 	%rd42, %r14;
	and.b64  	%rd43, %rd42, 65520;
	add.s64 	%rd10, %rd7, %rd43;
	// begin inline asm
	{	
.reg .f32 data<4>;
	ld.global.ca.v4.f32 {data0,data1,data2,data3}, [%rd10];
	add.f32 %f292, data0, %f292;
	add.f32 %f291, data1, %f291;
	add.f32 %f290, data2, %f290;
	add.f32 %f289, data3, %f289;
	}
	// end inline asm
	add.s32 	%r15, %r13, -7680;
	cvt.u64.u32 	%rd44, %r15;
	and.b64  	%rd45, %rd44, 65520;
	add.s64 	%rd11, %rd7, %rd45;
	// begin inline asm
	{	
.reg .f32 data<4>;
	ld.global.ca.v4.f32 {data0,data1,data2,data3}, [%rd11];
	add.f32 %f292, data0, %f292;
	add.f32 %f291, data1, %f291;
	add.f32 %f290, data2, %f290;
	add.f32 %f289, data3, %f289;
	}
	// end inline asm
	add.s32 	%r16, %r13, -7168;
	cvt.u64.u32 	%rd46, %r16;
	and.b64  	%rd47, %rd46, 65520;
	add.s64 	%rd12, %rd7, %rd47;
	// begin inline asm
	{	
.reg .f32 data<4>;
	ld.global.ca.v4.f32 {data0,data1,data2,data3}, [%rd12];
	add.f32 %f292, data0, %f292;
	add.f32 %f291, data1, %f291;
	add.f32 %f290, data2, %f290;
	add.f32 %f289, data3, %f289;
	}
	// end inline asm
	add.s32 	%r17, %r13, -6656;
	cvt.u64.u32 	%rd48, %r17;
	and.b64  	%rd49, %rd48, 65520;
	add.s64 	%rd13, %rd7, %rd49;
	// begin inline asm
	{	
.reg .f32 data<4>;
	ld.global.ca.v4.f32 {data0,data1,data2,data3}, [%rd13];
	add.f32 %f292, data0, %f292;
	add.f32 %f291, data1, %f291;
	add.f32 %f290, data2, %f290;
	add.f32 %f289, data3, %f289;
	}
	// end inline asm
	add.s32 	%r18, %r13, -6144;
	cvt.u64.u32 	%rd50, %r18;
	and.b64  	%rd51, %rd50, 65520;
	add.s64 	%rd14, %rd7, %rd51;
	// begin inline asm
	{	
.reg .f32 data<4>;
	ld.global.ca.v4.f32 {data0,data1,data2,data3}, [%rd14];
	add.f32 %f292, data0, %f292;
	add.f32 %f291, data1, %f291;
	add.f32 %f290, data2, %f290;
	add.f32 %f289, data3, %f289;
	}
	// end inline asm
	add.s32 	%r19, %r13, -5632;
	cvt.u64.u32 	%rd52, %r19;
	and.b64  	%rd53, %rd52, 65520;
	add.s64 	%rd15, %rd7, %rd53;
	// begin inline asm
	{	
.reg .f32 data<4>;
	ld.global.ca.v4.f32 {data0,data1,data2,data3}, [%rd15];
	add.f32 %f292, data0, %f292;
	add.f32 %f291, data1, %f291;
	add.f32 %f290, data2, %f290;
	add.f32 %f289, data3, %f289;
	}
	// end inline asm
	add.s32 	%r20, %r13, -5120;
	cvt.u64.u32 	%rd54, %r20;
	and.b64  	%rd55, %rd54, 65520;
	add.s64 	%rd16, %rd7, %rd55;
	// begin inline asm
	{	
.reg .f32 data<4>;
	ld.global.ca.v4.f32 {data0,data1,data2,data3}, [%rd16];
	add.f32 %f292, data0, %f292;
	add.f32 %f291, data1, %f291;
	add.f32 %f290, data2, %f290;
	add.f32 %f289, data3, %f289;
	}
	// end inline asm
	add.s32 	%r21, %r13, -4608;
	cvt.u64.u32 	%rd56, %r21;
	and.b64  	%rd57, %rd56, 65520;
	add.s64 	%rd17, %rd7, %rd57;
	// begin inline asm
	{	
.reg .f32 data<4>;
	ld.global.ca.v4.f32 {data0,data1,data2,data3}, [%rd17];
	add.f32 %f292, data0, %f292;
	add.f32 %f291, data1, %f291;
	add.f32 %f290, data2, %f290;
	add.f32 %f289, data3, %f289;
	}
	// end inline asm
	add.s32 	%r22, %r13, -4096;
	cvt.u64.u32 	%rd58, %r22;
	and.b64  	%rd59, %rd58, 65520;
	add.s64 	%rd18, %rd7, %rd59;
	// begin inline asm
	{	
.reg .f32 data<4>;
	ld.global.ca.v4.f32 {data0,data1,data2,data3}, [%rd18];
	add.f32 %f292, data0, %f292;
	add.f32 %f291, data1, %f291;
	add.f32 %f290, data2, %f290;
	add.f32 %f289, data3, %f289;
	}
	// end inline asm
	add.s32 	%r23, %r13, -3584;
	cvt.u64.u32 	%rd60, %r23;
	and.b64  	%rd61, %rd60, 65520;
	add.s64 	%rd19, %rd7, %rd61;
	// begin inline asm
	{	
.reg .f32 data<4>;
	ld.global.ca.v4.f32 {data0,data1,data2,data3}, [%rd19];
	add.f32 %f292, data0, %f292;
	add.f32 %f291, data1, %f291;
	add.f32 %f290, data2, %f290;
	add.f32 %f289, data3, %f289;
	}
	// end inline asm
	add.s32 	%r24, %r13, -3072;
	cvt.u64.u32 	%rd62, %r24;
	and.b64  	%rd63, %rd62, 65520;
	add.s64 	%rd20, %rd7, %rd63;
	// begin inline asm
	{	
.reg .f32 data<4>;
	ld.global.ca.v4.f32 {data0,data1,data2,data3}, [%rd20];
	add.f32 %f292, data0, %f292;
	add.f32 %f291, data1, %f291;
	add.f32 %f290, data2, %f290;
	add.f32 %f289, data3, %f289;
	}
	// end inline asm
	add.s32 	%r25, %r13, -2560;
	cvt.u64.u32 	%rd64, %r25;
	and.b64  	%rd65, %rd64, 65520;
	add.s64 	%rd21, %rd7, %rd65;
	// begin inline asm
	{	
.reg .f32 data<4>;
	ld.global.ca.v4.f32 {data0,data1,data2,data3}, [%rd21];
	add.f32 %f292, data0, %f292;
	add.f32 %f291, data1, %f291;
	add.f32 %f290, data2, %f290;
	add.f32 %f289, data3, %f289;
	}
	// end inline asm
	add.s32 	%r26, %r13, -2048;
	cvt.u64.u32 	%rd66, %r26;
	and.b64  	%rd67, %rd66, 65520;
	add.s64 	%rd22, %rd7, %rd67;
	// begin inline asm
	{	
.reg .f32 data<4>;
	ld.global.ca.v4.f32 {data0,data1,data2,data3}, [%rd22];
	add.f32 %f292, data0, %f292;
	add.f32 %f291, data1, %f291;
	add.f32 %f290, data2, %f290;
	add.f32 %f289, data3, %f289;
	}
	// end inline asm
	add.s32 	%r27, %r13, -1536;
	cvt.u64.u32 	%rd68, %r27;
	and.b64  	%rd69, %rd68, 65520;
	add.s64 	%rd23, %rd7, %rd69;
	// begin inline asm
	{	
.reg .f32 data<4>;
	ld.global.ca.v4.f32 {data0,data1,data2,data3}, [%rd23];
	add.f32 %f292, data0, %f292;
	add.f32 %f291, data1, %f291;
	add.f32 %f290, data2, %f290;
	add.f32 %f289, data3, %f289;
	}
	// end inline asm
	add.s32 	%r28, %r13, -1024;
	cvt.u64.u32 	%rd70, %r28;
	and.b64  	%rd71, %rd70, 65520;
	add.s64 	%rd24, %rd7, %rd71;
	// begin inline asm
	{	
.reg .f32 data<4>;
	ld.global.ca.v4.f32 {data0,data1,data2,data3}, [%rd24];
	add.f32 %f292, data0, %f292;
	add.f32 %f291, data1, %f291;
	add.f32 %f290, data2, %f290;
	add.f32 %f289, data3, %f289;
	}
	// end inline asm
	add.s32 	%r29, %r13, -512;
	cvt.u64.u32 	%rd72, %r29;
	and.b64  	%rd73, %rd72, 65520;
	add.s64 	%rd25, %rd7, %rd73;
	// begin inline asm
	{	
.reg .f32 data<4>;
	ld.global.ca.v4.f32 {data0,data1,data2,data3}, [%rd25];
	add.f32 %f292, data0, %f292;
	add.f32 %f291, data1, %f291;
	add.f32 %f290, data2, %f290;
	add.f32 %f289, data3, %f289;
	}
	// end inline asm
	cvt.u64.u32 	%rd74, %r13;
	and.b64  	%rd75, %rd74, 65520;
	add.s64 	%rd26, %rd7, %rd75;
	// begin inline asm
	{	
.reg .f32 data<4>;
	ld.global.ca.v4.f32 {data0,data1,data2,data3}, [%rd26];
	add.f32 %f292, data0, %f292;
	add.f32 %f291, data1, %f291;
	add.f32 %f290, data2, %f290;
	add.f32 %f289, data3, %f289;
	}
	// end inline asm
	add.s32 	%r30, %r13, 512;
	cvt.u64.u32 	%rd76, %r30;
	and.b64  	%rd77, %rd76, 65520;
	add.s64 	%rd27, %rd7, %rd77;
	// begin inline asm
	{	
.reg .f32 data<4>;
	ld.global.ca.v4.f32 {data0,data1,data2,data3}, [%rd27];
	add.f32 %f292, data0, %f292;
	add.f32 %f291, data1, %f291;
	add.f32 %f290, data2, %f290;
	add.f32 %f289, data3, %f289;
	}
	// end inline asm
	add.s32 	%r31, %r13, 1024;
	cvt.u64.u32 	%rd78, %r31;
	and.b64  	%rd79, %rd78, 65520;
	add.s64 	%rd28, %rd7, %rd79;
	// begin inline asm
	{	
.reg .f32 data<4>;
	ld.global.ca.v4.f32 {data0,data1,data2,data3}, [%rd28];
	add.f32 %f292, data0, %f292;
	add.f32 %f291, data1, %f291;
	add.f32 %f290, data2, %f290;
	add.f32 %f289, data3, %f289;
	}
	// end inline asm
	add.s32 	%r32, %r13, 1536;
	cvt.u64.u32 	%rd80, %r32;
	and.b64  	%rd81, %rd80, 65520;
	add.s64 	%rd29, %rd7, %rd81;
	// begin inline asm
	{	
.reg .f32 data<4>;
	ld.global.ca.v4.f32 {data0,data1,data2,data3}, [%rd29];
	add.f32 %f292, data0, %f292;
	add.f32 %f291, data1, %f291;
	add.f32 %f290, data2, %f290;
	add.f32 %f289, data3, %f289;
	}
	// end inline asm
	add.s32 	%r33, %r13, 2048;
	cvt.u64.u32 	%rd82, %r33;
	and.b64  	%rd83, %rd82, 65520;
	add.s64 	%rd30, %rd7, %rd83;
	// begin inline asm
	{	
.reg .f32 data<4>;
	ld.global.ca.v4.f32 {data0,data1,data2,data3}, [%rd30];
	add.f32 %f292, data0, %f292;
	add.f32 %f291, data1, %f291;
	add.f32 %f290, data2, %f290;
	add.f32 %f289, data3, %f289;
	}
	// end inline asm
	add.s32 	%r34, %r13, 2560;
	cvt.u64.u32 	%rd84, %r34;
	and.b64  	%rd85, %rd84, 65520;
	add.s64 	%rd31, %rd7, %rd85;
	// begin inline asm
	{	
.reg .f32 data<4>;
	ld.global.ca.v4.f32 {data0,data1,data2,data3}, [%rd31];
	add.f32 %f292, data0, %f292;
	add.f32 %f291, data1, %f291;
	add.f32 %f290, data2, %f290;
	add.f32 %f289, data3, %f289;
	}
	// end inline asm
	add.s32 	%r35, %r13, 3072;
	cvt.u64.u32 	%rd86, %r35;
	and.b64  	%rd87, %rd86, 65520;
	add.s64 	%rd32, %rd7, %rd87;
	// begin inline asm
	{	
.reg .f32 data<4>;
	ld.global.ca.v4.f32 {data0,data1,data2,data3}, [%rd32];
	add.f32 %f292, data0, %f292;
	add.f32 %f291, data1, %f291;
	add.f32 %f290, data2, %f290;
	add.f32 %f289, data3, %f289;
	}
	// end inline asm
	add.s32 	%r36, %r13, 3584;
	cvt.u64.u32 	%rd88, %r36;
	and.b64  	%rd89, %rd88, 65520;
	add.s64 	%rd33, %rd7, %rd89;
	// begin inline asm
	{	
.reg .f32 data<4>;
	ld.global.ca.v4.f32 {data0,data1,data2,data3}, [%rd33];
	add.f32 %f292, data0, %f292;
	add.f32 %f291, data1, %f291;
	add.f32 %f290, data2, %f290;
	add.f32 %f289, data3, %f289;
	}
	// end inline asm
	add.s32 	%r37, %r13, 4096;
	cvt.u64.u32 	%rd90, %r37;
	and.b64  	%rd91, %rd90, 65520;
	add.s64 	%rd34, %rd7, %rd91;
	// begin inline asm
	{	
.reg .f32 data<4>;
	ld.global.ca.v4.f32 {data0,data1,data2,data3}, [%rd34];
	add.f32 %f292, data0, %f292;
	add.f32 %f291, data1, %f291;
	add.f32 %f290, data2, %f290;
	add.f32 %f289, data3, %f289;
	}
	// end inline asm
	add.s32 	%r38, %r13, 4608;
	cvt.u64.u32 	%rd92, %r38;
	and.b64  	%rd93, %rd92, 65520;
	add.s64 	%rd35, %rd7, %rd93;
	// begin inline asm
	{	
.reg .f32 data<4>;
	ld.global.ca.v4.f32 {data0,data1,data2,data3}, [%rd35];
	add.f32 %f292, data0, %f292;
	add.f32 %f291, data1, %f291;
	add.f32 %f290, data2, %f290;
	add.f32 %f289, data3, %f289;
	}
	// end inline asm
	add.s32 	%r39, %r13, 5120;
	cvt.u64.u32 	%rd94, %r39;
	and.b64  	%rd95, %rd94, 65520;
	add.s64 	%rd36, %rd7, %rd95;
	// begin inline asm
	{	
.reg .f32 data<4>;
	ld.global.ca.v4.f32 {data0,data1,data2,data3}, [%rd36];
	add.f32 %f292, data0, %f292;
	add.f32 %f291, data1, %f291;
	add.f32 %f290, data2, %f290;
	add.f32 %f289, data3, %f289;
	}
	// end inline asm
	add.s32 	%r40, %r13, 5632;
	cvt.u64.u32 	%rd96, %r40;
	and.b64  	%rd97, %rd96, 65520;
	add.s64 	%rd37, %rd7, %rd97;
	// begin inline asm
	{	
.reg .f32 data<4>;
	ld.global.ca.v4.f32 {data0,data1,data2,data3}, [%rd37];
	add.f32 %f292, data0, %f292;
	add.f32 %f291, data1, %f291;
	add.f32 %f290, data2, %f290;
	add.f32 %f289, data3, %f289;
	}
	// end inline asm
	add.s32 	%r41, %r13, 6144;
	cvt.u64.u32 	%rd98, %r41;
	and.b64  	%rd99, %rd98, 65520;
	add.s64 	%rd38, %rd7, %rd99;
	// begin inline asm
	{	
.reg .f32 data<4>;
	ld.global.ca.v4.f32 {data0,data1,data2,data3}, [%rd38];
	add.f32 %f292, data0, %f292;
	add.f32 %f291, data1, %f291;
	add.f32 %f290, data2, %f290;
	add.f32 %f289, data3, %f289;
	}
	// end inline asm
	add.s32 	%r42, %r13, 6656;
	cvt.u64.u32 	%rd100, %r42;
	and.b64  	%rd101, %rd100, 65520;
	add.s64 	%rd39, %rd7, %rd101;
	// begin inline asm
	{	
.reg .f32 data<4>;
	ld.global.ca.v4.f32 {data0,data1,data2,data3}, [%rd39];
	add.f32 %f292, data0, %f292;
	add.f32 %f291, data1, %f291;
	add.f32 %f290, data2, %f290;
	add.f32 %f289, data3, %f289;
	}
	// end inline asm
	add.s32 	%r43, %r13, 7168;
	cvt.u64.u32 	%rd102, %r43;
	and.b64  	%rd103, %rd102, 65520;
	add.s64 	%rd40, %rd7, %rd103;
	// begin inline asm
	{	
.reg .f32 data<4>;
	ld.global.ca.v4.f32 {data0,data1,data2,data3}, [%rd40];
	add.f32 %f292, data0, %f292;
	add.f32 %f291, data1, %f291;
	add.f32 %f290, data2, %f290;
	add.f32 %f289, data3, %f289;
	}
	// end inline asm
	add.s32 	%r44, %r13, 7680;
	cvt.u64.u32 	%rd104, %r44;
	and.b64  	%rd105, %rd104, 65520;
	add.s64 	%rd41, %rd7, %rd105;
	// begin inline asm
	{	
.reg .f32 data<4>;
	ld.global.ca.v4.f32 {data0,data1,data2,data3}, [%rd41];
	add.f32 %f292, data0, %f292;
	add.f32 %f291, data1, %f291;
	add.f32 %f290, data2, %f290;
	add.f32 %f289, data3, %f289;
	}
	// end inline asm
	add.s32 	%r51, %r51, 4096;
	add.s32 	%r50, %r50, 4096;
	setp.ne.s32 	%p2, %r51, 526336;
	@%p2 bra 	$L__BB0_3;
	cvta.to.global.u64 	%rd106, %rd4;
	cvta.to.global.u64 	%rd107, %rd5;
	cvta.to.global.u64 	%rd108, %rd6;
	// begin inline asm
	bar.sync 0;
	// end inline asm
	// begin inline asm
	mov.u32 %r45, %clock;
	// end inline asm
	mov.u32 	%r46, %ntid.x;
	mov.u32 	%r47, %ctaid.x;
	mad.lo.s32 	%r48, %r47, %r46, %r1;
	mul.wide.u32 	%rd109, %r48, 4;
	add.s64 	%rd110, %rd106, %rd109;
	st.global.u32 	[%rd110], %r11;
	add.s64 	%rd111, %rd107, %rd109;
	st.global.u32 	[%rd111], %r45;
	add.f32 	%f282, %f292, %f291;
	add.f32 	%f283, %f282, %f290;
	add.f32 	%f284, %f283, %f289;
	add.s64 	%rd112, %rd108, %rd109;
	st.global.f32 	[%rd112], %f284;
	ret;

}


// ===== COMPILED SASS (sm_100) =====

	.target	sm_100

	.elftype	@"ET_EXEC"


//--------------------- .note.nv.tkinfo           --------------------------
	.section	.note.nv.tkinfo,"",@"SHT_NOTE"
	.sectionflags	@"SHF_NOTE_NV_TKINFO"
	.tkinfo
        /*0018*/ 	.word	0x00000002
        /*0030*/ 	.string	""
        /*0030*/ 	.string	"ptxas"
        /*0030*/ 	.string	"Cuda compilation tools, release 13.0, V13.0.88"
        /*0030*/ 	.string	"Build cuda_13.0.r13.0/compiler.36424714_0"
        /*0030*/ 	.string	"-arch sm_100 -m 64 "



//--------------------- .note.nv.cuinfo           --------------------------
	.section	.note.nv.cuinfo,"",@"SHT_NOTE"
	.sectionflags	@"SHF_NOTE_NV_CUINFO"
        /*0018*/ 	.short	0x0002
        /*001a*/ 	.short	0x0064
        /*001c*/ 	.short	0x0082
	.zero		2


//--------------------- .nv.info                  --------------------------
	.section	.nv.info,"",@"SHT_CUDA_INFO"
	.align	4


	//----- nvinfo : EIATTR_REGCOUNT
	.align		4
        /*0000*/ 	.byte	0x04, 0x2f
        /*0002*/ 	.short	(.L_1 - .L_0)
	.align		4
.L_0:
        /*0004*/ 	.word	index@(_Z5l1_bwPjS_PfS0_)
        /*0008*/ 	.word	0x0000001f


	//----- nvinfo : EIATTR_FRAME_SIZE
	.align		4
.L_1:
        /*000c*/ 	.byte	0x04, 0x11
        /*000e*/ 	.short	(.L_3 - .L_2)
	.align		4
.L_2:
        /*0010*/ 	.word	index@(_Z5l1_bwPjS_PfS0_)
        /*0014*/ 	.word	0x00000000


	//----- nvinfo : EIATTR_MIN_STACK_SIZE
	.align		4
.L_3:
        /*0018*/ 	.byte	0x04, 0x12
        /*001a*/ 	.short	(.L_5 - .L_4)
	.align		4
.L_4:
        /*001c*/ 	.word	index@(_Z5l1_bwPjS_PfS0_)
        /*0020*/ 	.word	0x00000000
.L_5:


//--------------------- .nv.compat                --------------------------
	.section	.nv.compat,"",@"SHT_CUDA_COMPAT_INFO"
	.align	4
        /*0000*/ 	.byte	0x02, 0x09, 0x00, 0x00, 0x02, 0x02, 0x01, 0x00, 0x02, 0x05, 0x05, 0x00, 0x03, 0x07, 0x01, 0x01
        /*0010*/ 	.byte	0x02, 0x03, 0x00, 0x00, 0x02, 0x06, 0x01, 0x00, 0x04, 0x0b, 0x08, 0x00, 0x09, 0x00, 0x00, 0x00
        /*0020*/ 	.byte	0x00, 0x00, 0x00, 0x00


//--------------------- .nv.info._Z5l1_bwPjS_PfS0_ --------------------------
	.section	.nv.info._Z5l1_bwPjS_PfS0_,"",@"SHT_CUDA_INFO"
	.sectionflags	@""
	.align	4


	//----- nvinfo : EIATTR_CUDA_API_VERSION
	.align		4
        /*0000*/ 	.byte	0x04, 0x37
        /*0002*/ 	.short	(.L_7 - .L_6)
.L_6:
        /*0004*/ 	.word	0x00000082


	//----- nvinfo : EIATTR_KPARAM_INFO
	.align		4
.L_7:
        /*0008*/ 	.byte	0x04, 0x17
        /*000a*/ 	.short	(.L_9 - .L_8)
.L_8:
        /*000c*/ 	.word	0x00000000
        /*0010*/ 	.short	0x0003
        /*0012*/ 	.short	0x0018
        /*0014*/ 	.byte	0x00, 0xf5, 0x21, 0x00


	//----- nvinfo : EIATTR_KPARAM_INFO
	.align		4
.L_9:
        /*0018*/ 	.byte	0x04, 0x17
        /*001a*/ 	.short	(.L_11 - .L_10)
.L_10:
        /*001c*/ 	.word	0x00000000
        /*0020*/ 	.short	0x0002
        /*0022*/ 	.short	0x0010
        /*0024*/ 	.byte	0x00, 0xf5, 0x21, 0x00


	//----- nvinfo : EIATTR_KPARAM_INFO
	.align		4
.L_11:
        /*0028*/ 	.byte	0x04, 0x17
        /*002a*/ 	.short	(.L_13 - .L_12)
.L_12:
        /*002c*/ 	.word	0x00000000
        /*0030*/ 	.short	0x0001
        /*0032*/ 	.short	0x0008
        /*0034*/ 	.byte	0x00, 0xf5, 0x21, 0x00


	//----- nvinfo : EIATTR_KPARAM_INFO
	.align		4
.L_13:
        /*0038*/ 	.byte	0x04, 0x17
        /*003a*/ 	.short	(.L_15 - .L_14)
.L_14:
        /*003c*/ 	.word	0x00000000
        /*0040*/ 	.short	0x0000
        /*0042*/ 	.short	0x0000
        /*0044*/ 	.byte	0x00, 0xf5, 0x21, 0x00


	//----- nvinfo : EIATTR_SPARSE_MMA_MASK
	.align		4
.L_15:
        /*0048*/ 	.byte	0x03, 0x50
        /*004a*/ 	.short	0x0000


	//----- nvinfo : EIATTR_MAXREG_COUNT
	.align		4
        /*004c*/ 	.byte	0x03, 0x1b
        /*004e*/ 	.short	0x00ff


	//----- nvinfo : EIATTR_NUM_BARRIERS
	.align		4
        /*0050*/ 	.byte	0x02, 0x4c
        /*0052*/ 	.byte	0x01
	.zero		1


	//----- nvinfo : EIATTR_MERCURY_ISA_VERSION
	.align		4
        /*0054*/ 	.byte	0x03, 0x5f
        /*0056*/ 	.short	0x0101


	//----- nvinfo : EIATTR_VRC_CTA_INIT_COUNT
	.align		4
        /*0058*/ 	.byte	0x02, 0x4a
	.zero		1
	.zero		1


	//----- nvinfo : EIATTR_EXIT_INSTR_OFFSETS
	.align		4
        /*005c*/ 	.byte	0x04, 0x1c
        /*005e*/ 	.short	(.L_17 - .L_16)


	//   ....[0]....
.L_16:
        /*0060*/ 	.word	0x00001540


	//----- nvinfo : EIATTR_CRS_STACK_SIZE
	.align		4
.L_17:
        /*0064*/ 	.byte	0x04, 0x1e
        /*0066*/ 	.short	(.L_19 - .L_18)
.L_18:
        /*0068*/ 	.word	0x00000000


	//----- nvinfo : EIATTR_CBANK_PARAM_SIZE
	.align		4
.L_19:
        /*006c*/ 	.byte	0x03, 0x19
        /*006e*/ 	.short	0x0020


	//----- nvinfo : EIATTR_PARAM_CBANK
	.align		4
        /*0070*/ 	.byte	0x04, 0x0a
        /*0072*/ 	.short	(.L_21 - .L_20)
	.align		4
.L_20:
        /*0074*/ 	.word	index@(.nv.constant0._Z5l1_bwPjS_PfS0_)
        /*0078*/ 	.short	0x0380
        /*007a*/ 	.short	0x0020


	//----- nvinfo : EIATTR_SW_WAR
	.align		4
.L_21:
        /*007c*/ 	.byte	0x04, 0x36
        /*007e*/ 	.short	(.L_23 - .L_22)
.L_22:
        /*0080*/ 	.word	0x00000008
.L_23:


//--------------------- .nv.callgraph             --------------------------
	.section	.nv.callgraph,"",@"SHT_CUDA_CALLGRAPH"
	.align	4
	.sectionentsize	8
	.align		4
        /*0000*/ 	.word	0x00000000
	.align		4
        /*0004*/ 	.word	0xffffffff
	.align		4
        /*0008*/ 	.word	0x00000000
	.align		4
        /*000c*/ 	.word	0xfffffffe
	.align		4
        /*0010*/ 	.word	0x00000000
	.align		4
        /*0014*/ 	.word	0xfffffffd
	.align		4
        /*0018*/ 	.word	0x00000000
	.align		4
        /*001c*/ 	.word	0xfffffffc


//--------------------- .text._Z5l1_bwPjS_PfS0_   --------------------------
	.section	.text._Z5l1_bwPjS_PfS0_,"ax",@progbits
	.align	128
        .global         _Z5l1_bwPjS_PfS0_
        .type           _Z5l1_bwPjS_PfS0_,@function
        .size           _Z5l1_bwPjS_PfS0_,(.L_x_4 - _Z5l1_bwPjS_PfS0_)
        .other          _Z5l1_bwPjS_PfS0_,@"STO_CUDA_ENTRY STV_DEFAULT"
_Z5l1_bwPjS_PfS0_:
.text._Z5l1_bwPjS_PfS0_:
[----:B------:R-:W-:Y:S01]  /*0000*/  LDC R1, c[0x0][0x37c] ;  /* 0x0000df00ff017b82 */ /* 0x000fe20000000800 */
[----:B------:R-:W0:Y:S07]  /*0010*/  S2R R2, SR_TID.X ;  /* 0x0000000000027919 */ /* 0x000e2e0000002100 */
[----:B------:R-:W0:Y:S01]  /*0020*/  LDC.64 R4, c[0x0][0x398] ;  /* 0x0000e600ff047b82 */ /* 0x000e220000000a00 */
[----:B------:R-:W-:Y:S01]  /*0030*/  HFMA2 R25, -RZ, RZ, 0, 0 ;  /* 0x00000000ff197431 */ /* 0x000fe200000001ff */
[----:B------:R-:W-:Y:S01]  /*0040*/  BSSY.RECONVERGENT B0, `(.L_x_0) ;  /* 0x0000015000007945 */ /* 0x000fe20003800200 */
[----:B------:R-:W-:-:S02]  /*0050*/  CS2R R26, SRZ ;  /* 0x00000000001a7805 */ /* 0x000fc4000001ff00 */
[----:B------:R-:W-:Y:S01]  /*0060*/  MOV R28, RZ ;  /* 0x000000ff001c7202 */ /* 0x000fe20000000f00 */
[----:B------:R-:W1:Y:S01]  /*0070*/  LDCU.64 UR6, c[0x0][0x358] ;  /* 0x00006b00ff0677ac */ /* 0x000e620008000a00 */
[C---:B0-----:R-:W-:Y:S01]  /*0080*/  IMAD.WIDE.U32 R4, R2.reuse, 0x10, R4 ;  /* 0x0000001002047825 */ /* 0x041fe200078e0004 */
[----:B------:R-:W-:Y:S02]  /*0090*/  SHF.L.U32 R3, R2, 0x2, RZ ;  /* 0x0000000202037819 */ /* 0x000fe400000006ff */
[----:B------:R-:W-:Y:S02]  /*00a0*/  MOV R8, R4 ;  /* 0x0000000400087202 */ /* 0x000fe40000000f00 */
[----:B------:R-:W-:Y:S02]  /*00b0*/  MOV R9, R5 ;  /* 0x0000000500097202 */ /* 0x000fe40000000f00 */
[----:B-1----:R-:W-:-:S07]  /*00c0*/  MOV R0, R3 ;  /* 0x0000000300007202 */ /* 0x002fce0000000f00 */
.L_x_1:
[----:B------:R-:W-:Y:S02]  /*00d0*/  MOV R4, R8 ;  /* 0x0000000800047202 */ /* 0x000fe40000000f00 */
[----:B------:R-:W-:-:S06]  /*00e0*/  MOV R5, R9 ;  /* 0x0000000900057202 */ /* 0x000fcc0000000f00 */
[----:B------:R-:W2:Y:S01]  /*00f0*/  LDG.E.128.STRONG.SM R4, desc[UR6][R4.64] ;  /* 0x0000000604047981 */ /* 0x000ea2000c1ebd00 */
[----:B------:R-:W-:Y:S02]  /*0100*/  ISETP.GE.U32.AND P0, PT, R0, 0x3000, PT ;  /* 0x000030000000780c */ /* 0x000fe40003f06070 */
[----:B------:R-:W-:Y:S02]  /*0110*/  IADD3 R8, P1, PT, R8, 0x4000, RZ ;  /* 0x0000400008087810 */ /* 0x000fe40007f3e0ff */
[----:B------:R-:W-:Y:S02]  /*0120*/  IADD3 R0, PT, PT, R0, 0x1000, RZ ;  /* 0x0000100000007810 */ /* 0x000fe40007ffe0ff */
[----:B------:R-:W-:Y:S01]  /*0130*/  IADD3.X R9, PT, PT, RZ, R9, RZ, P1, !PT ;  /* 0x00000009ff097210 */ /* 0x000fe20000ffe4ff */
[----:B--2---:R-:W-:Y:S01]  /*0140*/  FADD R27, R4, R27 ;  /* 0x0000001b041b7221 */ /* 0x004fe20000000000 */
[----:B------:R-:W-:Y:S01]  /*0150*/  FADD R28, R5, R28 ;  /* 0x0000001c051c7221 */ /* 0x000fe20000000000 */
[----:B------:R-:W-:Y:S01]  /*0160*/  FADD R25, R6, R25 ;  /* 0x0000001906197221 */ /* 0x000fe20000000000 */
[----:B------:R-:W-:-:S03]  /*0170*/  FADD R26, R7, R26 ;  /* 0x0000001a071a7221 */ /* 0x000fc60000000000 */
[----:B------:R-:W-:Y:S05]  /*0180*/  @!P0 BRA `(.L_x_1) ;  /* 0xfffffffc00d08947 */ /* 0x000fea000383ffff */
[----:B------:R-:W-:Y:S05]  /*0190*/  BSYNC.RECONVERGENT B0 ;  /* 0x0000000000007941 */ /* 0x000fea0003800200 */
.L_x_0:
[----:B------:R-:W-:Y:S01]  /*01a0*/  BAR.SYNC.DEFER_BLOCKING 0x0 ;  /* 0x0000000000007b1d */ /* 0x000fe20000010000 */
[----:B------:R-:W-:Y:S02]  /*01b0*/  CS2R.32 R0, SR_CLOCKLO ;  /* 0x0000000000007805 */ /* 0x000fe40000005000 */
[----:B------:R-:W-:-:S03]  /*01c0*/  IADD3 R3, PT, PT, R3, 0x800, RZ ;  /* 0x0000080003037810 */ /* 0x000fc60007ffe0ff */
[----:B------:R-:W0:Y:S01]  /*01d0*/  LDCU.64 UR8, c[0x0][0x398] ;  /* 0x00007300ff0877ac */ /* 0x000e220008000a00 */
[----:B------:R-:W-:-:S05]  /*01e0*/  UMOV UR4, 0x800 ;  /* 0x0000080000047882 */ /* 0x000fca0000000000 */
.L_x_2:
[----:B------:R-:W-:-:S04]  /*01f0*/  SHF.L.U32 R24, R3, 0x2, RZ ;  /* 0x0000000203187819 */ /* 0x000fc800000006ff */
[----:B------:R-:W-:-:S04]  /*0200*/  IADD3 R4, PT, PT, R24, -0x2000, RZ ;  /* 0xffffe00018047810 */ /* 0x000fc80007ffe0ff */
[----:B------:R-:W-:-:S04]  /*0210*/  LOP3.LUT R4, R4, 0xfff0, RZ, 0xc0, !PT ;  /* 0x0000fff004047812 */ /* 0x000fc800078ec0ff */
[----:B0-----:R-:W-:Y:S02]  /*0220*/  IADD3 R8, P0, PT, R4, UR8, RZ ;  /* 0x0000000804087c10 */ /* 0x001fe4000ff1e0ff */
[----:B------:R-:W-:Y:S02]  /*0230*/  IADD3 R4, PT, PT, R24, -0x1e00, RZ ;  /* 0xffffe20018047810 */ /* 0x000fe40007ffe0ff */
[----:B------:R-:W-:Y:S02]  /*0240*/  IADD3.X R9, PT, PT, RZ, UR9, RZ, P0, !PT ;  /* 0x00000009ff097c10 */ /* 0x000fe400087fe4ff */
[----:B------:R-:W-:-:S04]  /*0250*/  LOP3.LUT R4, R4, 0xfff0, RZ, 0xc0, !PT ;  /* 0x0000fff004047812 */ /* 0x000fc800078ec0ff */
[----:B------:R-:W-:Y:S01]  /*0260*/  IADD3 R12, P0, PT, R4, UR8, RZ ;  /* 0x00000008040c7c10 */ /* 0x000fe2000ff1e0ff */
[----:B------:R-:W2:Y:S01]  /*0270*/  LDG.E.128.STRONG.SM R8, desc[UR6][R8.64] ;  /* 0x0000000608087981 */ /* 0x000ea2000c1ebd00 */
[----:B------:R-:W-:Y:S02]  /*0280*/  IADD3 R4, PT, PT, R24, -0x1c00, RZ ;  /* 0xffffe40018047810 */ /* 0x000fe40007ffe0ff */
[----:B------:R-:W-:Y:S02]  /*0290*/  IADD3.X R13, PT, PT, RZ, UR9, RZ, P0, !PT ;  /* 0x00000009ff0d7c10 */ /* 0x000fe400087fe4ff */
[----:B------:R-:W-:-:S04]  /*02a0*/  LOP3.LUT R4, R4, 0xfff0, RZ, 0xc0, !PT ;  /* 0x0000fff004047812 */ /* 0x000fc800078ec0ff */
[----:B------:R-:W-:Y:S01]  /*02b0*/  IADD3 R16, P0, PT, R4, UR8, RZ ;  /* 0x0000000804107c10 */ /* 0x000fe2000ff1e0ff */
[----:B------:R-:W3:Y:S03]  /*02c0*/  LDG.E.128.STRONG.SM R12, desc[UR6][R12.64] ;  /* 0x000000060c0c7981 */ /* 0x000ee6000c1ebd00 */
[----:B------:R-:W-:-:S06]  /*02d0*/  IADD3.X R17, PT, PT, RZ, UR9, RZ, P0, !PT ;  /* 0x00000009ff117c10 */ /* 0x000fcc00087fe4ff */
[----:B------:R-:W4:Y:S01]  /*02e0*/  LDG.E.128.STRONG.SM R16, desc[UR6][R16.64] ;  /* 0x0000000610107981 */ /* 0x000f22000c1ebd00 */
[C---:B------:R-:W-:Y:S02]  /*02f0*/  IADD3 R4, PT, PT, R24.reuse, -0x1a00, RZ ;  /* 0xffffe60018047810 */ /* 0x040fe40007ffe0ff */
[----:B------:R-:W-:Y:S02]  /*0300*/  IADD3 R20, PT, PT, R24, -0x1800, RZ ;  /* 0xffffe80018147810 */ /* 0x000fe40007ffe0ff */
[----:B------:R-:W-:Y:S02]  /*0310*/  LOP3.LUT R4, R4, 0xfff0, RZ, 0xc0, !PT ;  /* 0x0000fff004047812 */ /* 0x000fe400078ec0ff */
[----:B------:R-:W-:Y:S02]  /*0320*/  LOP3.LUT R20, R20, 0xfff0, RZ, 0xc0, !PT ;  /* 0x0000fff014147812 */ /* 0x000fe400078ec0ff */
[----:B------:R-:W-:-:S04]  /*0330*/  IADD3 R4, P0, PT, R4, UR8, RZ ;  /* 0x0000000804047c10 */ /* 0x000fc8000ff1e0ff */
[----:B------:R-:W-:Y:S02]  /*0340*/  IADD3.X R5, PT, PT, RZ, UR9, RZ, P0, !PT ;  /* 0x00000009ff057c10 */ /* 0x000fe400087fe4ff */
[----:B------:R-:W-:-:S04]  /*0350*/  IADD3 R20, P0, PT, R20, UR8, RZ ;  /* 0x0000000814147c10 */ /* 0x000fc8000ff1e0ff */
[----:B------:R-:W-:Y:S01]  /*0360*/  IADD3.X R21, PT, PT, RZ, UR9, RZ, P0, !PT ;  /* 0x00000009ff157c10 */ /* 0x000fe200087fe4ff */
[----:B------:R-:W5:Y:S05]  /*0370*/  LDG.E.128.STRONG.SM R4, desc[UR6][R4.64] ;  /* 0x0000000604047981 */ /* 0x000f6a000c1ebd00 */
[----:B------:R-:W5:Y:S01]  /*0380*/  LDG.E.128.STRONG.SM R20, desc[UR6][R20.64] ;  /* 0x0000000614147981 */ /* 0x000f62000c1ebd00 */
[----:B--2---:R-:W-:Y:S01]  /*0390*/  FADD R27, R8, R27 ;  /* 0x0000001b081b7221 */ /* 0x004fe20000000000 */
[----:B------:R-:W-:Y:S01]  /*03a0*/  IADD3 R8, PT, PT, R24, -0x1600, RZ ;  /* 0xffffea0018087810 */ /* 0x000fe20007ffe0ff */
[----:B------:R-:W-:-:S03]  /*03b0*/  FADD R28, R9, R28 ;  /* 0x0000001c091c7221 */ /* 0x000fc60000000000 */
[----:B------:R-:W-:-:S04]  /*03c0*/  LOP3.LUT R8, R8, 0xfff0, RZ, 0xc0, !PT ;  /* 0x0000fff008087812 */ /* 0x000fc800078ec0ff */
[----:B------:R-:W-:Y:S01]  /*03d0*/  IADD3 R8, P0, PT, R8, UR8, RZ ;  /* 0x0000000808087c10 */ /* 0x000fe2000ff1e0ff */
[----:B---3--:R-:W-:Y:S01]  /*03e0*/  FADD R27, R27, R12 ;  /* 0x0000000c1b1b7221 */ /* 0x008fe20000000000 */
[----:B------:R-:W-:Y:S02]  /*03f0*/  IADD3 R12, PT, PT, R24, -0x1400, RZ ;  /* 0xffffec00180c7810 */ /* 0x000fe40007ffe0ff */
[----:B------:R-:W-:Y:S02]  /*0400*/  IADD3.X R9, PT, PT, RZ, UR9, RZ, P0, !PT ;  /* 0x00000009ff097c10 */ /* 0x000fe400087fe4ff */
[----:B------:R-:W-:Y:S01]  /*0410*/  LOP3.LUT R12, R12, 0xfff0, RZ, 0xc0, !PT ;  /* 0x0000fff00c0c7812 */ /* 0x000fe200078ec0ff */
[----:B------:R-:W-:Y:S01]  /*0420*/  FADD R25, R10, R25 ;  /* 0x000000190a197221 */ /* 0x000fe20000000000 */
[----:B----4-:R-:W-:Y:S01]  /*0430*/  FADD R27, R27, R16 ;  /* 0x000000101b1b7221 */ /* 0x010fe20000000000 */
[----:B------:R-:W-:Y:S01]  /*0440*/  IADD3 R16, PT, PT, R24, -0x1200, RZ ;  /* 0xffffee0018107810 */ /* 0x000fe20007ffe0ff */
[----:B------:R-:W-:Y:S01]  /*0450*/  FADD R26, R11, R26 ;  /* 0x0000001a0b1a7221 */ /* 0x000fe20000000000 */
[----:B------:R-:W-:Y:S01]  /*0460*/  IADD3 R12, P0, PT, R12, UR8, RZ ;  /* 0x000000080c0c7c10 */ /* 0x000fe2000ff1e0ff */
[----:B------:R-:W2:Y:S01]  /*0470*/  LDG.E.128.STRONG.SM R8, desc[UR6][R8.64] ;  /* 0x0000000608087981 */ /* 0x000ea2000c1ebd00 */
[----:B------:R-:W-:Y:S01]  /*0480*/  LOP3.LUT R16, R16, 0xfff0, RZ, 0xc0, !PT ;  /* 0x0000fff010107812 */ /* 0x000fe200078ec0ff */
[----:B------:R-:W-:Y:S01]  /*0490*/  FADD R28, R28, R13 ;  /* 0x0000000d1c1c7221 */ /* 0x000fe20000000000 */
[----:B------:R-:W-:-:S02]  /*04a0*/  IADD3.X R13, PT, PT, RZ, UR9, RZ, P0, !PT ;  /* 0x00000009ff0d7c10 */ /* 0x000fc400087fe4ff */
[----:B------:R-:W-:Y:S01]  /*04b0*/  IADD3 R16, P0, PT, R16, UR8, RZ ;  /* 0x0000000810107c10 */ /* 0x000fe2000ff1e0ff */
[----:B------:R-:W-:Y:S01]  /*04c0*/  FADD R28, R28, R17 ;  /* 0x000000111c1c7221 */ /* 0x000fe20000000000 */
[----:B------:R-:W-:Y:S01]  /*04d0*/  FADD R25, R25, R14 ;  /* 0x0000000e19197221 */ /* 0x000fe20000000000 */
[----:B------:R-:W-:Y:S01]  /*04e0*/  FADD R26, R26, R15 ;  /* 0x0000000f1a1a7221 */ /* 0x000fe20000000000 */
[----:B------:R-:W-:Y:S01]  /*04f0*/  IADD3.X R17, PT, PT, RZ, UR9, RZ, P0, !PT ;  /* 0x00000009ff117c10 */ /* 0x000fe200087fe4ff */
[----:B------:R-:W3:Y:S01]  /*0500*/  LDG.E.128.STRONG.SM R12, desc[UR6][R12.64] ;  /* 0x000000060c0c7981 */ /* 0x000ee2000c1ebd00 */
[----:B------:R-:W-:Y:S01]  /*0510*/  FADD R25, R25, R18 ;  /* 0x0000001219197221 */ /* 0x000fe20000000000 */
[----:B------:R-:W-:-:S03]  /*0520*/  FADD R26, R26, R19 ;  /* 0x000000131a1a7221 */ /* 0x000fc60000000000 */
[----:B------:R-:W4:Y:S01]  /*0530*/  LDG.E.128.STRONG.SM R16, desc[UR6][R16.64] ;  /* 0x0000000610107981 */ /* 0x000f22000c1ebd00 */
[----:B-----5:R-:W-:Y:S01]  /*0540*/  FADD R27, R27, R4 ;  /* 0x000000041b1b7221 */ /* 0x020fe20000000000 */
[----:B------:R-:W-:-:S04]  /*0550*/  IADD3 R4, PT, PT, R24, -0x1000, RZ ;  /* 0xfffff00018047810 */ /* 0x000fc80007ffe0ff */
[----:B------:R-:W-:Y:S01]  /*0560*/  LOP3.LUT R4, R4, 0xfff0, RZ, 0xc0, !PT ;  /* 0x0000fff004047812 */ /* 0x000fe200078ec0ff */
[----:B------:R-:W-:Y:S01]  /*0570*/  FADD R27, R27, R20 ;  /* 0x000000141b1b7221 */ /* 0x000fe20000000000 */
[----:B------:R-:W-:Y:S02]  /*0580*/  IADD3 R20, PT, PT, R24, -0xe00, RZ ;  /* 0xfffff20018147810 */ /* 0x000fe40007ffe0ff */
[----:B------:R-:W-:Y:S02]  /*0590*/  IADD3 R4, P0, PT, R4, UR8, RZ ;  /* 0x0000000804047c10 */ /* 0x000fe4000ff1e0ff */
[----:B------:R-:W-:Y:S01]  /*05a0*/  LOP3.LUT R20, R20, 0xfff0, RZ, 0xc0, !PT ;  /* 0x0000fff014147812 */ /* 0x000fe200078ec0ff */
[----:B------:R-:W-:Y:S01]  /*05b0*/  FADD R28, R28, R5 ;  /* 0x000000051c1c7221 */ /* 0x000fe20000000000 */
[----:B------:R-:W-:Y:S02]  /*05c0*/  IADD3.X R5, PT, PT, RZ, UR9, RZ, P0, !PT ;  /* 0x00000009ff057c10 */ /* 0x000fe400087fe4ff */
[----:B------:R-:W-:Y:S01]  /*05d0*/  IADD3 R20, P0, PT, R20, UR8, RZ ;  /* 0x0000000814147c10 */ /* 0x000fe2000ff1e0ff */
[----:B------:R-:W-:Y:S01]  /*05e0*/  FADD R28, R28, R21 ;  /* 0x000000151c1c7221 */ /* 0x000fe20000000000 */
[----:B------:R-:W-:Y:S01]  /*05f0*/  FADD R25, R25, R6 ;  /* 0x0000000619197221 */ /* 0x000fe20000000000 */
[----:B------:R-:W-:Y:S01]  /*0600*/  FADD R26, R26, R7 ;  /* 0x000000071a1a7221 */ /* 0x000fe20000000000 */
[----:B------:R-:W-:Y:S01]  /*0610*/  IADD3.X R21, PT, PT, RZ, UR9, RZ, P0, !PT ;  /* 0x00000009ff157c10 */ /* 0x000fe200087fe4ff */
[----:B------:R-:W5:Y:S01]  /*0620*/  LDG.E.128.STRONG.SM R4, desc[UR6][R4.64] ;  /* 0x0000000604047981 */ /* 0x000f62000c1ebd00 */
[----:B------:R-:W-:Y:S01]  /*0630*/  FADD R25, R25, R22 ;  /* 0x0000001619197221 */ /* 0x000fe20000000000 */
[----:B------:R-:W-:-:S03]  /*0640*/  FADD R26, R26, R23 ;  /* 0x000000171a1a7221 */ /* 0x000fc60000000000 */
[----:B------:R-:W5:Y:S01]  /*0650*/  LDG.E.128.STRONG.SM R20, desc[UR6][R20.64] ;  /* 0x0000000614147981 */ /* 0x000f62000c1ebd00 */
[----:B--2---:R-:W-:Y:S01]  /*0660*/  FADD R27, R27, R8 ;  /* 0x000000081b1b7221 */ /* 0x004fe20000000000 */
[----:B------:R-:W-:-:S04]  /*0670*/  IADD3 R8, PT, PT, R24, -0xc00, RZ ;  /* 0xfffff40018087810 */ /* 0x000fc80007ffe0ff */
[----:B------:R-:W-:Y:S01]  /*0680*/  LOP3.LUT R8, R8, 0xfff0, RZ, 0xc0, !PT ;  /* 0x0000fff008087812 */ /* 0x000fe200078ec0ff */
[----:B------:R-:W-:-:S03]  /*0690*/  FADD R28, R28, R9 ;  /* 0x000000091c1c7221 */ /* 0x000fc60000000000 */
[----:B------:R-:W-:Y:S01]  /*06a0*/  IADD3 R8, P0, PT, R8, UR8, RZ ;  /* 0x0000000808087c10 */ /* 0x000fe2000ff1e0ff */
[----:B---3--:R-:W-:Y:S01]  /*06b0*/  FADD R27, R27, R12 ;  /* 0x0000000c1b1b7221 */ /* 0x008fe20000000000 */
[----:B------:R-:W-:Y:S02]  /*06c0*/  IADD3 R12, PT, PT, R24, -0xa00, RZ ;  /* 0xfffff600180c7810 */ /* 0x000fe40007ffe0ff */
[----:B------:R-:W-:Y:S02]  /*06d0*/  IADD3.X R9, PT, PT, RZ, UR9, RZ, P0, !PT ;  /* 0x00000009ff097c10 */ /* 0x000fe400087fe4ff */
[----:B------:R-:W-:Y:S01]  /*06e0*/  LOP3.LUT R12, R12, 0xfff0, RZ, 0xc0, !PT ;  /* 0x0000fff00c0c7812 */ /* 0x000fe200078ec0ff */
[----:B----4-:R-:W-:Y:S01]  /*06f0*/  FADD R27, R27, R16 ;  /* 0x000000101b1b7221 */ /* 0x010fe20000000000 */
[----:B------:R-:W-:Y:S01]  /*0700*/  IADD3 R16, PT, PT, R24, -0x800, RZ ;  /* 0xfffff80018107810 */ /* 0x000fe20007ffe0ff */
[----:B------:R-:W-:Y:S01]  /*0710*/  FADD R25, R25, R10 ;  /* 0x0000000a19197221 */ /* 0x000fe20000000000 */
        /* <DEDUP_REMOVED lines=9> */
[----:B------:R-:W-:Y:S02]  /*07b0*/  FADD R26, R26, R15 ;  /* 0x0000000f1a1a7221 */ /* 0x000fe40000000000 */
[----:B------:R-:W-:Y:S01]  /*07c0*/  IMAD.X R17, RZ, RZ, UR9, P0 ;  /* 0x00000009ff117e24 */ /* 0x000fe200080e06ff */
[----:B------:R-:W3:Y:S01]  /*07d0*/  LDG.E.128.STRONG.SM R12, desc[UR6][R12.64] ;  /* 0x000000060c0c7981 */ /* 0x000ee2000c1ebd00 */
[----:B------:R-:W-:Y:S01]  /*07e0*/  FADD R25, R25, R18 ;  /* 0x0000001219197221 */ /* 0x000fe20000000000 */
[----:B------:R-:W-:-:S03]  /*07f0*/  FADD R26, R26, R19 ;  /* 0x000000131a1a7221 */ /* 0x000fc60000000000 */
[----:B------:R-:W4:Y:S01]  /*0800*/  LDG.E.128.STRONG.SM R16, desc[UR6][R16.64] ;  /* 0x0000000610107981 */ /* 0x000f22000c1ebd00 */
[----:B-----5:R-:W-:Y:S01]  /*0810*/  FADD R27, R27, R4 ;  /* 0x000000041b1b7221 */ /* 0x020fe20000000000 */
[----:B------:R-:W-:-:S03]  /*0820*/  IADD3 R4, PT, PT, R24, -0x600, RZ ;  /* 0xfffffa0018047810 */ /* 0x000fc60007ffe0ff */
[----:B------:R-:W-:Y:S01]  /*0830*/  FADD R27, R27, R20 ;  /* 0x000000141b1b7221 */ /* 0x000fe20000000000 */
[----:B------:R-:W-:Y:S02]  /*0840*/  LOP3.LUT R4, R4, 0xfff0, RZ, 0xc0, !PT ;  /* 0x0000fff004047812 */ /* 0x000fe400078ec0ff */
[----:B------:R-:W-:Y:S01]  /*0850*/  IADD3 R20, PT, PT, R24, -0x400, RZ ;  /* 0xfffffc0018147810 */ /* 0x000fe20007ffe0ff */
[----:B------:R-:W-:Y:S01]  /*0860*/  FADD R28, R28, R5 ;  /* 0x000000051c1c7221 */ /* 0x000fe20000000000 */
[----:B------:R-:W-:Y:S02]  /*0870*/  IADD3 R4, P0, PT, R4, UR8, RZ ;  /* 0x0000000804047c10 */ /* 0x000fe4000ff1e0ff */
[----:B------:R-:W-:Y:S01]  /*0880*/  LOP3.LUT R20, R20, 0xfff0, RZ, 0xc0, !PT ;  /* 0x0000fff014147812 */ /* 0x000fe200078ec0ff */
[----:B------:R-:W-:Y:S01]  /*0890*/  FADD R28, R28, R21 ;  /* 0x000000151c1c7221 */ /* 0x000fe20000000000 */
[----:B------:R-:W-:Y:S02]  /*08a0*/  IADD3.X R5, PT, PT, RZ, UR9, RZ, P0, !PT ;  /* 0x00000009ff057c10 */ /* 0x000fe400087fe4ff */
[----:B------:R-:W-:Y:S01]  /*08b0*/  IADD3 R20, P0, PT, R20, UR8, RZ ;  /* 0x0000000814147c10 */ /* 0x000fe2000ff1e0ff */
[----:B------:R-:W-:Y:S01]  /*08c0*/  FADD R25, R25, R6 ;  /* 0x0000000619197221 */ /* 0x000fe20000000000 */
[----:B------:R-:W-:-:S02]  /*08d0*/  FADD R26, R26, R7 ;  /* 0x000000071a1a7221 */ /* 0x000fc40000000000 */
[----:B------:R-:W-:Y:S01]  /*08e0*/  IADD3.X R21, PT, PT, RZ, UR9, RZ, P0, !PT ;  /* 0x00000009ff157c10 */ /* 0x000fe200087fe4ff */
[----:B------:R-:W5:Y:S01]  /*08f0*/  LDG.E.128.STRONG.SM R4, desc[UR6][R4.64] ;  /* 0x0000000604047981 */ /* 0x000f62000c1ebd00 */
[----:B------:R-:W-:Y:S01]  /*0900*/  FADD R25, R25, R22 ;  /* 0x0000001619197221 */ /* 0x000fe20000000000 */
[----:B------:R-:W-:-:S03]  /*0910*/  FADD R26, R26, R23 ;  /* 0x000000171a1a7221 */ /* 0x000fc60000000000 */
[----:B------:R-:W5:Y:S01]  /*0920*/  LDG.E.128.STRONG.SM R20, desc[UR6][R20.64] ;  /* 0x0000000614147981 */ /* 0x000f62000c1ebd00 */
[----:B--2---:R-:W-:Y:S01]  /*0930*/  FADD R27, R27, R8 ;  /* 0x000000081b1b7221 */ /* 0x004fe20000000000 */
[----:B------:R-:W-:Y:S01]  /*0940*/  IADD3 R8, PT, PT, R24, -0x200, RZ ;  /* 0xfffffe0018087810 */ /* 0x000fe20007ffe0ff */
[----:B------:R-:W-:-:S03]  /*0950*/  FADD R28, R28, R9 ;  /* 0x000000091c1c7221 */ /* 0x000fc60000000000 */
[----:B------:R-:W-:-:S04]  /*0960*/  LOP3.LUT R8, R8, 0xfff0, RZ, 0xc0, !PT ;  /* 0x0000fff008087812 */ /* 0x000fc800078ec0ff */
[----:B------:R-:W-:Y:S01]  /*0970*/  IADD3 R8, P0, PT, R8, UR8, RZ ;  /* 0x0000000808087c10 */ /* 0x000fe2000ff1e0ff */
[----:B---3--:R-:W-:Y:S01]  /*0980*/  FADD R27, R27, R12 ;  /* 0x0000000c1b1b7221 */ /* 0x008fe20000000000 */
[----:B------:R-:W-:Y:S02]  /*0990*/  FADD R28, R28, R13 ;  /* 0x0000000d1c1c7221 */ /* 0x000fe40000000000 */
[----:B------:R-:W-:Y:S02]  /*09a0*/  IADD3.X R9, PT, PT, RZ, UR9, RZ, P0, !PT ;  /* 0x00000009ff097c10 */ /* 0x000fe400087fe4ff */
[----:B------:R-:W-:Y:S01]  /*09b0*/  LOP3.LUT R13, R24, 0xfff0, RZ, 0xc0, !PT ;  /* 0x0000fff0180d7812 */ /* 0x000fe200078ec0ff */
[----:B----4-:R-:W-:Y:S01]  /*09c0*/  FADD R27, R27, R16 ;  /* 0x000000101b1b7221 */ /* 0x010fe20000000000 */
[----:B------:R-:W-:Y:S01]  /*09d0*/  FADD R25, R25, R10 ;  /* 0x0000000a19197221 */ /* 0x000fe20000000000 */
[----:B------:R-:W-:Y:S01]  /*09e0*/  FADD R26, R26, R11 ;  /* 0x0000000b1a1a7221 */ /* 0x000fe20000000000 */
[----:B------:R-:W-:Y:S01]  /*09f0*/  IADD3 R16, P0, PT, R13, UR8, RZ ;  /* 0x000000080d107c10 */ /* 0x000fe2000ff1e0ff */
[----:B------:R-:W2:Y:S01]  /*0a00*/  LDG.E.128.STRONG.SM R8, desc[UR6][R8.64] ;  /* 0x0000000608087981 */ /* 0x000ea2000c1ebd00 */
[----:B------:R-:W-:Y:S01]  /*0a10*/  FADD R28, R28, R17 ;  /* 0x000000111c1c7221 */ /* 0x000fe20000000000 */
[----:B------:R-:W-:Y:S01]  /*0a20*/  FADD R25, R25, R14 ;  /* 0x0000000e19197221 */ /* 0x000fe20000000000 */
[----:B------:R-:W-:Y:S01]  /*0a30*/  IADD3.X R17, PT, PT, RZ, UR9, RZ, P0, !PT ;  /* 0x00000009ff117c10 */ /* 0x000fe200087fe4ff */
[----:B------:R-:W-:Y:S01]  /*0a40*/  FADD R26, R26, R15 ;  /* 0x0000000f1a1a7221 */ /* 0x000fe20000000000 */
[----:B------:R-:W-:Y:S01]  /*0a50*/  IADD3 R12, PT, PT, R24, 0x200, RZ ;  /* 0x00000200180c7810 */ /* 0x000fe20007ffe0ff */
[----:B------:R-:W-:-:S02]  /*0a60*/  FADD R25, R25, R18 ;  /* 0x0000001219197221 */ /* 0x000fc40000000000 */
[----:B------:R-:W-:Y:S02]  /*0a70*/  FADD R26, R26, R19 ;  /* 0x000000131a1a7221 */ /* 0x000fe40000000000 */
[----:B------:R-:W3:Y:S01]  /*0a80*/  LDG.E.128.STRONG.SM R16, desc[UR6][R16.64] ;  /* 0x0000000610107981 */ /* 0x000ee2000c1ebd00 */
[----:B------:R-:W-:-:S04]  /*0a90*/  LOP3.LUT R12, R12, 0xfff0, RZ, 0xc0, !PT ;  /* 0x0000fff00c0c7812 */ /* 0x000fc800078ec0ff */
[----:B------:R-:W-:-:S04]  /*0aa0*/  IADD3 R12, P0, PT, R12, UR8, RZ ;  /* 0x000000080c0c7c10 */ /* 0x000fc8000ff1e0ff */
[----:B------:R-:W-:-:S06]  /*0ab0*/  IADD3.X R13, PT, PT, RZ, UR9, RZ, P0, !PT ;  /* 0x00000009ff0d7c10 */ /* 0x000fcc00087fe4ff */
[----:B------:R-:W4:Y:S01]  /*0ac0*/  LDG.E.128.STRONG.SM R12, desc[UR6][R12.64] ;  /* 0x000000060c0c7981 */ /* 0x000f22000c1ebd00 */
[----:B-----5:R-:W-:Y:S01]  /*0ad0*/  FADD R27, R27, R4 ;  /* 0x000000041b1b7221 */ /* 0x020fe20000000000 */
[----:B------:R-:W-:Y:S01]  /*0ae0*/  IADD3 R4, PT, PT, R24, 0x400, RZ ;  /* 0x0000040018047810 */ /* 0x000fe20007ffe0ff */
[----:B------:R-:W-:Y:S02]  /*0af0*/  FADD R28, R28, R5 ;  /* 0x000000051c1c7221 */ /* 0x000fe40000000000 */
[----:B------:R-:W-:Y:S01]  /*0b00*/  FADD R27, R27, R20 ;  /* 0x000000141b1b7221 */ /* 0x000fe20000000000 */
[----:B------:R-:W-:Y:S02]  /*0b10*/  LOP3.LUT R4, R4, 0xfff0, RZ, 0xc0, !PT ;  /* 0x0000fff004047812 */ /* 0x000fe400078ec0ff */
[----:B------:R-:W-:Y:S01]  /*0b20*/  IADD3 R20, PT, PT, R24, 0x600, RZ ;  /* 0x0000060018147810 */ /* 0x000fe20007ffe0ff */
[----:B------:R-:W-:Y:S01]  /*0b30*/  FADD R28, R28, R21 ;  /* 0x000000151c1c7221 */ /* 0x000fe20000000000 */
[----:B------:R-:W-:-:S02]  /*0b40*/  IADD3 R4, P0, PT, R4, UR8, RZ ;  /* 0x0000000804047c10 */ /* 0x000fc4000ff1e0ff */
[----:B------:R-:W-:Y:S02]  /*0b50*/  LOP3.LUT R20, R20, 0xfff0, RZ, 0xc0, !PT ;  /* 0x0000fff014147812 */ /* 0x000fe400078ec0ff */
[----:B------:R-:W-:Y:S02]  /*0b60*/  IADD3.X R5, PT, PT, RZ, UR9, RZ, P0, !PT ;  /* 0x00000009ff057c10 */ /* 0x000fe400087fe4ff */
[----:B------:R-:W-:Y:S01]  /*0b70*/  IADD3 R20, P0, PT, R20, UR8, RZ ;  /* 0x0000000814147c10 */ /* 0x000fe2000ff1e0ff */
[----:B------:R-:W-:Y:S01]  /*0b80*/  FADD R25, R25, R6 ;  /* 0x0000000619197221 */ /* 0x000fe20000000000 */
[----:B------:R-:W-:Y:S02]  /*0b90*/  FADD R26, R26, R7 ;  /* 0x000000071a1a7221 */ /* 0x000fe40000000000 */
[----:B------:R-:W-:Y:S01]  /*0ba0*/  IADD3.X R21, PT, PT, RZ, UR9, RZ, P0, !PT ;  /* 0x00000009ff157c10 */ /* 0x000fe200087fe4ff */
[----:B------:R-:W-:Y:S01]  /*0bb0*/  FADD R25, R25, R22 ;  /* 0x0000001619197221 */ /* 0x000fe20000000000 */
[----:B------:R-:W-:Y:S01]  /*0bc0*/  FADD R26, R26, R23 ;  /* 0x000000171a1a7221 */ /* 0x000fe20000000000 */
[----:B------:R-:W5:Y:S04]  /*0bd0*/  LDG.E.128.STRONG.SM R4, desc[UR6][R4.64] ;  /* 0x0000000604047981 */ /* 0x000f68000c1ebd00 */
[----:B------:R-:W5:Y:S01]  /*0be0*/  LDG.E.128.STRONG.SM R20, desc[UR6][R20.64] ;  /* 0x0000000614147981 */ /* 0x000f62000c1ebd00 */
[----:B--2---:R-:W-:Y:S01]  /*0bf0*/  FADD R27, R27, R8 ;  /* 0x000000081b1b7221 */ /* 0x004fe20000000000 */
[----:B------:R-:W-:Y:S01]  /*0c00*/  IADD3 R8, PT, PT, R24, 0x800, RZ ;  /* 0x0000080018087810 */ /* 0x000fe20007ffe0ff */
[----:B------:R-:W-:-:S03]  /*0c10*/  FADD R28, R28, R9 ;  /* 0x000000091c1c7221 */ /* 0x000fc60000000000 */
[----:B------:R-:W-:Y:S02]  /*0c20*/  LOP3.LUT R9, R8, 0xfff0, RZ, 0xc0, !PT ;  /* 0x0000fff008097812 */ /* 0x000fe400078ec0ff */
[----:B------:R-:W-:Y:S01]  /*0c30*/  IADD3 R8, PT, PT, R24, 0xa00, RZ ;  /* 0x00000a0018087810 */ /* 0x000fe20007ffe0ff */
[----:B---3--:R-:W-:Y:S01]  /*0c40*/  FADD R27, R27, R16 ;  /* 0x000000101b1b7221 */ /* 0x008fe20000000000 */
[----:B------:R-:W-:Y:S01]  /*0c50*/  IADD3 R16, P0, PT, R9, UR8, RZ ;  /* 0x0000000809107c10 */ /* 0x000fe2000ff1e0ff */
[----:B------:R-:W-:Y:S01]  /*0c60*/  FADD R28, R28, R17 ;  /* 0x000000111c1c7221 */ /* 0x000fe20000000000 */
[----:B------:R-:W-:Y:S01]  /*0c70*/  LOP3.LUT R8, R8, 0xfff0, RZ, 0xc0, !PT ;  /* 0x0000fff008087812 */ /* 0x000fe200078ec0ff */
[----:B------:R-:W-:Y:S01]  /*0c80*/  FADD R25, R25, R10 ;  /* 0x0000000a19197221 */ /* 0x000fe20000000000 */
[----:B------:R-:W-:Y:S01]  /*0c90*/  IADD3.X R17, PT, PT, RZ, UR9, RZ, P0, !PT ;  /* 0x00000009ff117c10 */ /* 0x000fe200087fe4ff */
[----:B------:R-:W-:Y:S01]  /*0ca0*/  FADD R26, R26, R11 ;  /* 0x0000000b1a1a7221 */ /* 0x000fe20000000000 */
[----:B------:R-:W-:Y:S01]  /*0cb0*/  IADD3 R8, P0, PT, R8, UR8, RZ ;  /* 0x0000000808087c10 */ /* 0x000fe2000ff1e0ff */
[----:B------:R-:W-:-:S02]  /*0cc0*/  FADD R25, R25, R18 ;  /* 0x0000001219197221 */ /* 0x000fc40000000000 */
[----:B------:R-:W-:Y:S01]  /*0cd0*/  FADD R26, R26, R19 ;  /* 0x000000131a1a7221 */ /* 0x000fe20000000000 */
[----:B------:R-:W-:Y:S01]  /*0ce0*/  IADD3 R10, PT, PT, R24, 0xc00, RZ ;  /* 0x00000c00180a7810 */ /* 0x000fe20007ffe0ff */
[----:B------:R-:W2:Y:S01]  /*0cf0*/  LDG.E.128.STRONG.SM R16, desc[UR6][R16.64] ;  /* 0x0000000610107981 */ /* 0x000ea2000c1ebd00 */
[----:B------:R-:W-:Y:S01]  /*0d00*/  IADD3.X R9, PT, PT, RZ, UR9, RZ, P0, !PT ;  /* 0x00000009ff097c10 */ /* 0x000fe200087fe4ff */
[----:B----4-:R-:W-:Y:S01]  /*0d10*/  FADD R27, R27, R12 ;  /* 0x0000000c1b1b7221 */ /* 0x010fe20000000000 */
[----:B------:R-:W-:-:S04]  /*0d20*/  LOP3.LUT R12, R10, 0xfff0, RZ, 0xc0, !PT ;  /* 0x0000fff00a0c7812 */ /* 0x000fc800078ec0ff */
[----:B------:R-:W3:Y:S01]  /*0d30*/  LDG.E.128.STRONG.SM R8, desc[UR6][R8.64] ;  /* 0x0000000608087981 */ /* 0x000ee2000c1ebd00 */
[----:B------:R-:W-:Y:S01]  /*0d40*/  IADD3 R12, P0, PT, R12, UR8, RZ ;  /* 0x000000080c0c7c10 */ /* 0x000fe2000ff1e0ff */
[----:B------:R-:W-:-:S04]  /*0d50*/  FADD R28, R28, R13 ;  /* 0x0000000d1c1c7221 */ /* 0x000fc80000000000 */
[----:B------:R-:W-:Y:S02]  /*0d60*/  IMAD.X R13, RZ, RZ, UR9, P0 ;  /* 0x00000009ff0d7e24 */ /* 0x000fe400080e06ff */
[----:B------:R-:W-:Y:S01]  /*0d70*/  FADD R25, R25, R14 ;  /* 0x0000000e19197221 */ /* 0x000fe20000000000 */
[----:B------:R-:W-:-:S03]  /*0d80*/  FADD R26, R26, R15 ;  /* 0x0000000f1a1a7221 */ /* 0x000fc60000000000 */
[----:B------:R-:W4:Y:S01]  /*0d90*/  LDG.E.128.STRONG.SM R12, desc[UR6][R12.64] ;  /* 0x000000060c0c7981 */ /* 0x000f22000c1ebd00 */
[----:B-----5:R-:W-:Y:S01]  /*0da0*/  FADD R27, R27, R4 ;  /* 0x000000041b1b7221 */ /* 0x020fe20000000000 */
[----:B------:R-:W-:Y:S01]  /*0db0*/  FADD R28, R28, R5 ;  /* 0x000000051c1c7221 */ /* 0x000fe20000000000 */
[----:B------:R-:W-:Y:S02]  /*0dc0*/  IADD3 R4, PT, PT, R24, 0xe00, RZ ;  /* 0x00000e0018047810 */ /* 0x000fe40007ffe0ff */
[----:B------:R-:W-:Y:S01]  /*0dd0*/  FADD R27, R27, R20 ;  /* 0x000000141b1b7221 */ /* 0x000fe20000000000 */
[----:B------:R-:W-:Y:S01]  /*0de0*/  FADD R28, R28, R21 ;  /* 0x000000151c1c7221 */ /* 0x000fe20000000000 */
[----:B------:R-:W-:-:S04]  /*0df0*/  LOP3.LUT R4, R4, 0xfff0, RZ, 0xc0, !PT ;  /* 0x0000fff004047812 */ /* 0x000fc800078ec0ff */
[----:B------:R-:W-:Y:S01]  /*0e00*/  IADD3 R4, P0, PT, R4, UR8, RZ ;  /* 0x0000000804047c10 */ /* 0x000fe2000ff1e0ff */
[----:B------:R-:W-:Y:S01]  /*0e10*/  FADD R25, R25, R6 ;  /* 0x0000000619197221 */ /* 0x000fe20000000000 */
[----:B------:R-:W-:Y:S02]  /*0e20*/  FADD R26, R26, R7 ;  /* 0x000000071a1a7221 */ /* 0x000fe40000000000 */
[----:B------:R-:W-:Y:S01]  /*0e30*/  IADD3.X R5, PT, PT, RZ, UR9, RZ, P0, !PT ;  /* 0x00000009ff057c10 */ /* 0x000fe200087fe4ff */
[----:B------:R-:W-:Y:S01]  /*0e40*/  FADD R25, R25, R22 ;  /* 0x0000001619197221 */ /* 0x000fe20000000000 */
[----:B------:R-:W-:-:S04]  /*0e50*/  FADD R26, R26, R23 ;  /* 0x000000171a1a7221 */ /* 0x000fc80000000000 */
[----:B------:R-:W5:Y:S01]  /*0e60*/  LDG.E.128.STRONG.SM R4, desc[UR6][R4.64] ;  /* 0x0000000604047981 */ /* 0x000f62000c1ebd00 */
[----:B--2---:R-:W-:Y:S01]  /*0e70*/  FADD R27, R27, R16 ;  /* 0x000000101b1b7221 */ /* 0x004fe20000000000 */
[----:B------:R-:W-:Y:S01]  /*0e80*/  IADD3 R16, PT, PT, R24, 0x1000, RZ ;  /* 0x0000100018107810 */ /* 0x000fe20007ffe0ff */
[----:B------:R-:W-:Y:S01]  /*0e90*/  FADD R28, R28, R17 ;  /* 0x000000111c1c7221 */ /* 0x000fe20000000000 */
[----:B------:R-:W-:Y:S02]  /*0ea0*/  IADD3 R17, PT, PT, R24, 0x1200, RZ ;  /* 0x0000120018117810 */ /* 0x000fe40007ffe0ff */
[----:B------:R-:W-:Y:S01]  /*0eb0*/  LOP3.LUT R16, R16, 0xfff0, RZ, 0xc0, !PT ;  /* 0x0000fff010107812 */ /* 0x000fe200078ec0ff */
[----:B---3--:R-:W-:Y:S01]  /*0ec0*/  FADD R27, R27, R8 ;  /* 0x000000081b1b7221 */ /* 0x008fe20000000000 */
[----:B------:R-:W-:Y:S02]  /*0ed0*/  IADD3 R8, PT, PT, R24, 0x1400, RZ ;  /* 0x0000140018087810 */ /* 0x000fe40007ffe0ff */
[----:B------:R-:W-:-:S02]  /*0ee0*/  LOP3.LUT R17, R17, 0xfff0, RZ, 0xc0, !PT ;  /* 0x0000fff011117812 */ /* 0x000fc400078ec0ff */
[----:B------:R-:W-:Y:S02]  /*0ef0*/  IADD3 R20, P1, PT, R16, UR8, RZ ;  /* 0x0000000810147c10 */ /* 0x000fe4000ff3e0ff */
[----:B------:R-:W-:Y:S02]  /*0f00*/  LOP3.LUT R16, R8, 0xfff0, RZ, 0xc0, !PT ;  /* 0x0000fff008107812 */ /* 0x000fe400078ec0ff */
[----:B------:R-:W-:Y:S02]  /*0f10*/  IADD3 R8, P0, PT, R17, UR8, RZ ;  /* 0x0000000811087c10 */ /* 0x000fe4000ff1e0ff */
[----:B------:R-:W-:Y:S01]  /*0f20*/  IADD3.X R21, PT, PT, RZ, UR9, RZ, P1, !PT ;  /* 0x00000009ff157c10 */ /* 0x000fe20008ffe4ff */
[----:B------:R-:W-:Y:S01]  /*0f30*/  FADD R28, R28, R9 ;  /* 0x000000091c1c7221 */ /* 0x000fe20000000000 */
[----:B------:R-:W-:Y:S01]  /*0f40*/  IADD3.X R9, PT, PT, RZ, UR9, RZ, P0, !PT ;  /* 0x00000009ff097c10 */ /* 0x000fe200087fe4ff */
[----:B------:R-:W-:Y:S01]  /*0f50*/  FADD R25, R25, R18 ;  /* 0x0000001219197221 */ /* 0x000fe20000000000 */
[----:B------:R-:W-:Y:S01]  /*0f60*/  FADD R26, R26, R19 ;  /* 0x000000131a1a7221 */ /* 0x000fe20000000000 */
[----:B------:R-:W-:Y:S01]  /*0f70*/  IADD3 R16, P1, PT, R16, UR8, RZ ;  /* 0x0000000810107c10 */ /* 0x000fe2000ff3e0ff */
[----:B------:R-:W2:Y:S01]  /*0f80*/  LDG.E.128.STRONG.SM R20, desc[UR6][R20.64] ;  /* 0x0000000614147981 */ /* 0x000ea2000c1ebd00 */
[----:B------:R-:W-:Y:S01]  /*0f90*/  FADD R25, R25, R10 ;  /* 0x0000000a19197221 */ /* 0x000fe20000000000 */
[----:B------:R-:W-:Y:S01]  /*0fa0*/  FADD R26, R26, R11 ;  /* 0x0000000b1a1a7221 */ /* 0x000fe20000000000 */
[----:B------:R-:W-:Y:S01]  /*0fb0*/  IADD3.X R17, PT, PT, RZ, UR9, RZ, P1, !PT ;  /* 0x00000009ff117c10 */ /* 0x000fe20008ffe4ff */
[----:B------:R-:W3:Y:S01]  /*0fc0*/  LDG.E.128.STRONG.SM R8, desc[UR6][R8.64] ;  /* 0x0000000608087981 */ /* 0x000ee2000c1ebd00 */
[----:B----4-:R-:W-:Y:S01]  /*0fd0*/  FADD R27, R27, R12 ;  /* 0x0000000c1b1b7221 */ /* 0x010fe20000000000 */
[----:B------:R-:W-:-:S03]  /*0fe0*/  IADD3 R12, PT, PT, R24, 0x1600, RZ ;  /* 0x00001600180c7810 */ /* 0x000fc60007ffe0ff */
[----:B------:R-:W4:Y:S01]  /*0ff0*/  LDG.E.128.STRONG.SM R16, desc[UR6][R16.64] ;  /* 0x0000000610107981 */ /* 0x000f22000c1ebd00 */
[----:B------:R-:W-:Y:S01]  /*1000*/  LOP3.LUT R12, R12, 0xfff0, RZ, 0xc0, !PT ;  /* 0x0000fff00c0c7812 */ /* 0x000fe200078ec0ff */
[----:B------:R-:W-:-:S03]  /*1010*/  FADD R28, R28, R13 ;  /* 0x0000000d1c1c7221 */ /* 0x000fc60000000000 */
[----:B------:R-:W-:-:S04]  /*1020*/  IADD3 R12, P0, PT, R12, UR8, RZ ;  /* 0x000000080c0c7c10 */ /* 0x000fc8000ff1e0ff */
[----:B------:R-:W-:Y:S01]  /*1030*/  IADD3.X R13, PT, PT, RZ, UR9, RZ, P0, !PT ;  /* 0x00000009ff0d7c10 */ /* 0x000fe200087fe4ff */
[----:B------:R-:W-:Y:S01]  /*1040*/  FADD R25, R25, R14 ;  /* 0x0000000e19197221 */ /* 0x000fe20000000000 */
[----:B------:R-:W-:-:S04]  /*1050*/  FADD R26, R26, R15 ;  /* 0x0000000f1a1a7221 */ /* 0x000fc80000000000 */
[----:B------:R-:W4:Y:S01]  /*1060*/  LDG.E.128.STRONG.SM R12, desc[UR6][R12.64] ;  /* 0x000000060c0c7981 */ /* 0x000f22000c1ebd00 */
[----:B-----5:R-:W-:Y:S01]  /*1070*/  FADD R27, R27, R4 ;  /* 0x000000041b1b7221 */ /* 0x020fe20000000000 */
[----:B------:R-:W-:Y:S01]  /*1080*/  FADD R25, R25, R6 ;  /* 0x0000000619197221 */ /* 0x000fe20000000000 */
[----:B------:R-:W-:Y:S01]  /*1090*/  FADD R26, R26, R7 ;  /* 0x000000071a1a7221 */ /* 0x000fe20000000000 */
[----:B------:R-:W-:Y:S01]  /*10a0*/  IADD3 R4, PT, PT, R24, 0x1800, RZ ;  /* 0x0000180018047810 */ /* 0x000fe20007ffe0ff */
[----:B------:R-:W-:Y:S01]  /*10b0*/  FADD R28, R28, R5 ;  /* 0x000000051c1c7221 */ /* 0x000fe20000000000 */
[----:B------:R-:W-:-:S04]  /*10c0*/  IADD3 R5, PT, PT, R24, 0x1a00, RZ ;  /* 0x00001a0018057810 */ /* 0x000fc80007ffe0ff */
[----:B------:R-:W-:Y:S01]  /*10d0*/  LOP3.LUT R5, R5, 0xfff0, RZ, 0xc0, !PT ;  /* 0x0000fff005057812 */ /* 0x000fe200078ec0ff */
[----:B--2---:R-:W-:Y:S01]  /*10e0*/  FADD R27, R27, R20 ;  /* 0x000000141b1b7221 */ /* 0x004fe20000000000 */
[----:B------:R-:W-:Y:S01]  /*10f0*/  FADD R25, R25, R22 ;  /* 0x0000001619197221 */ /* 0x000fe20000000000 */
[----:B------:R-:W-:Y:S02]  /*1100*/  FADD R22, R26, R23 ;  /* 0x000000171a167221 */ /* 0x000fe40000000000 */
[----:B---3--:R-:W-:Y:S01]  /*1110*/  FADD R23, R27, R8 ;  /* 0x000000081b177221 */ /* 0x008fe20000000000 */
[----:B------:R-:W-:Y:S01]  /*1120*/  LOP3.LUT R8, R4, 0xfff0, RZ, 0xc0, !PT ;  /* 0x0000fff004087812 */ /* 0x000fe200078ec0ff */
[----:B------:R-:W-:Y:S01]  /*1130*/  FADD R28, R28, R21 ;  /* 0x000000151c1c7221 */ /* 0x000fe20000000000 */
[----:B------:R-:W-:Y:S02]  /*1140*/  IADD3 R4, PT, PT, R24, 0x1c00, RZ ;  /* 0x00001c0018047810 */ /* 0x000fe40007ffe0ff */
[----:B------:R-:W-:Y:S01]  /*1150*/  IADD3 R8, P1, PT, R8, UR8, RZ ;  /* 0x0000000808087c10 */ /* 0x000fe2000ff3e0ff */
[----:B----4-:R-:W-:Y:S01]  /*1160*/  FADD R23, R23, R16 ;  /* 0x0000001017177221 */ /* 0x010fe20000000000 */
[----:B------:R-:W-:Y:S01]  /*1170*/  FADD R26, R28, R9 ;  /* 0x000000091c1a7221 */ /* 0x000fe20000000000 */
[----:B------:R-:W-:-:S02]  /*1180*/  LOP3.LUT R16, R4, 0xfff0, RZ, 0xc0, !PT ;  /* 0x0000fff004107812 */ /* 0x000fc400078ec0ff */
[----:B------:R-:W-:Y:S02]  /*1190*/  IADD3 R24, PT, PT, R24, 0x1e00, RZ ;  /* 0x00001e0018187810 */ /* 0x000fe40007ffe0ff */
[----:B------:R-:W-:Y:S02]  /*11a0*/  IADD3 R4, P0, PT, R5, UR8, RZ ;  /* 0x0000000805047c10 */ /* 0x000fe4000ff1e0ff */
[----:B------:R-:W-:Y:S01]  /*11b0*/  IADD3.X R9, PT, PT, RZ, UR9, RZ, P1, !PT ;  /* 0x00000009ff097c10 */ /* 0x000fe20008ffe4ff */
[----:B------:R-:W-:Y:S01]  /*11c0*/  FADD R25, R25, R10 ;  /* 0x0000000a19197221 */ /* 0x000fe20000000000 */
[----:B------:R-:W-:Y:S01]  /*11d0*/  LOP3.LUT R24, R24, 0xfff0, RZ, 0xc0, !PT ;  /* 0x0000fff018187812 */ /* 0x000fe200078ec0ff */
[----:B------:R-:W-:Y:S01]  /*11e0*/  FADD R22, R22, R11 ;  /* 0x0000000b16167221 */ /* 0x000fe20000000000 */
[----:B------:R-:W-:Y:S02]  /*11f0*/  IADD3 R16, P1, PT, R16, UR8, RZ ;  /* 0x0000000810107c10 */ /* 0x000fe4000ff3e0ff */
[----:B------:R-:W-:Y:S01]  /*1200*/  IADD3.X R5, PT, PT, RZ, UR9, RZ, P0, !PT ;  /* 0x00000009ff057c10 */ /* 0x000fe200087fe4ff */
[----:B------:R-:W2:Y:S01]  /*1210*/  LDG.E.128.STRONG.SM R8, desc[UR6][R8.64] ;  /* 0x0000000608087981 */ /* 0x000ea2000c1ebd00 */
[----:B------:R-:W-:Y:S01]  /*1220*/  FADD R26, R26, R17 ;  /* 0x000000111a1a7221 */ /* 0x000fe20000000000 */
[----:B------:R-:W-:-:S02]  /*1230*/  IADD3 R20, P0, PT, R24, UR8, RZ ;  /* 0x0000000818147c10 */ /* 0x000fc4000ff1e0ff */
[----:B------:R-:W-:Y:S01]  /*1240*/  IADD3.X R17, PT, PT, RZ, UR9, RZ, P1, !PT ;  /* 0x00000009ff117c10 */ /* 0x000fe20008ffe4ff */
[----:B------:R-:W3:Y:S01]  /*1250*/  LDG.E.128.STRONG.SM R4, desc[UR6][R4.64] ;  /* 0x0000000604047981 */ /* 0x000ee2000c1ebd00 */
[----:B------:R-:W-:Y:S01]  /*1260*/  IADD3.X R21, PT, PT, RZ, UR9, RZ, P0, !PT ;  /* 0x00000009ff157c10 */ /* 0x000fe200087fe4ff */
[----:B------:R-:W-:Y:S01]  /*1270*/  FADD R25, R25, R18 ;  /* 0x0000001219197221 */ /* 0x000fe20000000000 */
[----:B------:R-:W-:Y:S02]  /*1280*/  FADD R24, R22, R19 ;  /* 0x0000001316187221 */ /* 0x000fe40000000000 */
[----:B------:R-:W4:Y:S01]  /*1290*/  LDG.E.128.STRONG.SM R16, desc[UR6][R16.64] ;  /* 0x0000000610107981 */ /* 0x000f22000c1ebd00 */
[----:B------:R-:W-:-:S03]  /*12a0*/  FADD R27, R23, R12 ;  /* 0x0000000c171b7221 */ /* 0x000fc60000000000 */
[----:B------:R-:W5:Y:S01]  /*12b0*/  LDG.E.128.STRONG.SM R20, desc[UR6][R20.64] ;  /* 0x0000000614147981 */ /* 0x000f62000c1ebd00 */
[----:B------:R-:W-:Y:S01]  /*12c0*/  FADD R26, R26, R13 ;  /* 0x0000000d1a1a7221 */ /* 0x000fe20000000000 */
[----:B------:R-:W-:Y:S01]  /*12d0*/  FADD R25, R25, R14 ;  /* 0x0000000e19197221 */ /* 0x000fe20000000000 */
[----:B------:R-:W-:Y:S01]  /*12e0*/  FADD R24, R24, R15 ;  /* 0x0000000f18187221 */ /* 0x000fe20000000000 */
[----:B------:R-:W-:-:S04]  /*12f0*/  UIADD3 UR4, UPT, UPT, UR4, 0x1000, URZ ;  /* 0x0000100004047890 */ /* 0x000fc8000fffe0ff */
[----:B------:R-:W-:Y:S01]  /*1300*/  UISETP.NE.AND UP0, UPT, UR4, 0x80800, UPT ;  /* 0x000808000400788c */ /* 0x000fe2000bf05270 */
[----:B------:R-:W-:Y:S01]  /*1310*/  IADD3 R3, PT, PT, R3, 0x1000, RZ ;  /* 0x0000100003037810 */ /* 0x000fe20007ffe0ff */
[----:B--2---:R-:W-:Y:S01]  /*1320*/  FADD R26, R26, R9 ;  /* 0x000000091a1a7221 */ /* 0x004fe20000000000 */
[----:B------:R-:W-:Y:S01]  /*1330*/  FADD R27, R27, R8 ;  /* 0x000000081b1b7221 */ /* 0x000fe20000000000 */
[----:B------:R-:W-:Y:S01]  /*1340*/  FADD R25, R25, R10 ;  /* 0x0000000a19197221 */ /* 0x000fe20000000000 */
[----:B------:R-:W-:Y:S01]  /*1350*/  FADD R24, R24, R11 ;  /* 0x0000000b18187221 */ /* 0x000fe20000000000 */
[----:B---3--:R-:W-:Y:S01]  /*1360*/  FADD R26, R26, R5 ;  /* 0x000000051a1a7221 */ /* 0x008fe20000000000 */
[----:B------:R-:W-:Y:S01]  /*1370*/  FADD R27, R27, R4 ;  /* 0x000000041b1b7221 */ /* 0x000fe20000000000 */
[----:B------:R-:W-:Y:S01]  /*1380*/  FADD R25, R25, R6 ;  /* 0x0000000619197221 */ /* 0x000fe20000000000 */
[----:B------:R-:W-:Y:S01]  /*1390*/  FADD R24, R24, R7 ;  /* 0x0000000718187221 */ /* 0x000fe20000000000 */
[----:B----4-:R-:W-:Y:S01]  /*13a0*/  FADD R26, R26, R17 ;  /* 0x000000111a1a7221 */ /* 0x010fe20000000000 */
[----:B------:R-:W-:Y:S01]  /*13b0*/  FADD R27, R27, R16 ;  /* 0x000000101b1b7221 */ /* 0x000fe20000000000 */
[----:B------:R-:W-:Y:S01]  /*13c0*/  FADD R25, R25, R18 ;  /* 0x0000001219197221 */ /* 0x000fe20000000000 */
[----:B------:R-:W-:Y:S01]  /*13d0*/  FADD R24, R24, R19 ;  /* 0x0000001318187221 */ /* 0x000fe20000000000 */
[----:B-----5:R-:W-:Y:S01]  /*13e0*/  FADD R28, R26, R21 ;  /* 0x000000151a1c7221 */ /* 0x020fe20000000000 */
[----:B------:R-:W-:Y:S01]  /*13f0*/  FADD R27, R27, R20 ;  /* 0x000000141b1b7221 */ /* 0x000fe20000000000 */
[----:B------:R-:W-:Y:S01]  /*1400*/  FADD R25, R25, R22 ;  /* 0x0000001619197221 */ /* 0x000fe20000000000 */
[----:B------:R-:W-:Y:S01]  /*1410*/  FADD R26, R24, R23 ;  /* 0x00000017181a7221 */ /* 0x000fe20000000000 */
[----:B------:R-:W-:Y:S06]  /*1420*/  BRA.U UP0, `(.L_x_2) ;  /* 0xffffffed00707547 */ /* 0x000fec000b83ffff */
[----:B------:R-:W-:Y:S01]  /*1430*/  BAR.SYNC.DEFER_BLOCKING 0x0 ;  /* 0x0000000000007b1d */ /* 0x000fe20000010000 */
[----:B------:R-:W-:-:S05]  /*1440*/  CS2R.32 R11, SR_CLOCKLO ;  /* 0x00000000000b7805 */ /* 0x000fca0000005000 */
[----:B------:R-:W0:Y:S02]  /*1450*/  S2R R3, SR_CTAID.X ;  /* 0x0000000000037919 */ /* 0x000e240000002500 */
[----:B------:R-:W1:Y:S01]  /*1460*/  LDC.64 R8, c[0x0][0x380] ;  /* 0x0000e000ff087b82 */ /* 0x000e620000000a00 */
[----:B------:R-:W0:Y:S01]  /*1470*/  LDCU UR4, c[0x0][0x360] ;  /* 0x00006c00ff0477ac */ /* 0x000e220008000800 */
[----:B------:R-:W-:-:S04]  /*1480*/  FADD R28, R28, R27 ;  /* 0x0000001b1c1c7221 */ /* 0x000fc80000000000 */
[----:B------:R-:W-:Y:S02]  /*1490*/  FADD R25, R25, R28 ;  /* 0x0000001c19197221 */ /* 0x000fe40000000000 */
[----:B------:R-:W2:Y:S02]  /*14a0*/  LDC.64 R6, c[0x0][0x388] ;  /* 0x0000e200ff067b82 */ /* 0x000ea40000000a00 */
[----:B------:R-:W-:-:S06]  /*14b0*/  FADD R25, R26, R25 ;  /* 0x000000191a197221 */ /* 0x000fcc0000000000 */
[----:B------:R-:W3:Y:S01]  /*14c0*/  LDC.64 R4, c[0x0][0x390] ;  /* 0x0000e400ff047b82 */ /* 0x000ee20000000a00 */
[----:B0-----:R-:W-:-:S04]  /*14d0*/  IMAD R3, R3, UR4, R2 ;  /* 0x0000000403037c24 */ /* 0x001fc8000f8e0202 */
[----:B-1----:R-:W-:-:S04]  /*14e0*/  IMAD.WIDE.U32 R8, R3, 0x4, R8 ;  /* 0x0000000403087825 */ /* 0x002fc800078e0008 */
[C---:B--2---:R-:W-:Y:S01]  /*14f0*/  IMAD.WIDE.U32 R6, R3.reuse, 0x4, R6 ;  /* 0x0000000403067825 */ /* 0x044fe200078e0006 */
[----:B------:R-:W-:Y:S03]  /*1500*/  STG.E desc[UR6][R8.64], R0 ;  /* 0x0000000008007986 */ /* 0x000fe6000c101906 */
[----:B---3--:R-:W-:Y:S01]  /*1510*/  IMAD.WIDE.U32 R4, R3, 0x4, R4 ;  /* 0x0000000403047825 */ /* 0x008fe200078e0004 */
[----:B------:R-:W-:Y:S04]  /*1520*/  STG.E desc[UR6][R6.64], R11 ;  /* 0x0000000b06007986 */ /* 0x000fe8000c101906 */
[----:B------:R-:W-:Y:S01]  /*1530*/  STG.E desc[UR6][R4.64], R25 ;  /* 0x0000001904007986 */ /* 0x000fe2000c101906 */
[----:B------:R-:W-:Y:S05]  /*1540*/  EXIT ;  /* 0x000000000000794d */ /* 0x000fea0003800000 */
.L_x_3:
[----:B------:R-:W-:-:S00]  /*1550*/  BRA `(.L_x_3) ;  /* 0xfffffffc00fc7947 */ /* 0x000fc0000383ffff */
[----:B------:R-:W-:-:S00]  /*1560*/  NOP ;  /* 0x0000000000007918 */ /* 0x000fc00000000000 */
        /* <DEDUP_REMOVED lines=9> */
.L_x_4:


//--------------------- .nv.shared.reserved.0     --------------------------
	.section	.nv.shared.reserved.0,"aw",@nobits
	.weak		__nv_reservedSMEM_offset_0_alias
	.size		__nv_reservedSMEM_offset_0_alias, 0, 64
	.other		__nv_reservedSMEM_offset_0_alias,@"STO_CUDA_RESERVED_SHARED STV_DEFAULT"
__nv_reservedSMEM_offset_0_alias:
	.zero		0
	.zero		64


//--------------------- .nv.constant0._Z5l1_bwPjS_PfS0_ --------------------------
	.section	.nv.constant0._Z5l1_bwPjS_PfS0_,"a",@progbits
	.sectionflags	@""
	.align	4
.nv.constant0._Z5l1_bwPjS_PfS0_:
	.zero		928


//--------------------- SYMBOLS --------------------------

	.type		.nv.reservedSmem.offset0,@object
	.size		.nv.reservedSmem.offset0,0x4
